//
// Generated by NVIDIA NVVM Compiler
//
// Compiler Build ID: CL-36424714
// Cuda compilation tools, release 13.0, V13.0.88
// Based on NVVM 20.0.0
//

.version 9.0
.target sm_100
.address_size 64

	// .globl	_Z5dflipPb

.visible .entry _Z5dflipPb(
	.param .u64 .ptr .align 1 _Z5dflipPb_param_0
)
{
	.reg .pred 	%p<2>;
	.reg .b16 	%rs<3>;
	.reg .b64 	%rd<3>;

	ld.param.u64 	%rd1, [_Z5dflipPb_param_0];
	cvta.to.global.u64 	%rd2, %rd1;
	ld.global.u8 	%rs1, [%rd2];
	setp.eq.s16 	%p1, %rs1, 0;
	selp.u16 	%rs2, 1, 0, %p1;
	st.global.u8 	[%rd2], %rs2;
	ret;

}


// ===== COMPILED SASS (sm_100) =====

	.target	sm_100

	.elftype	@"ET_EXEC"


//--------------------- .note.nv.tkinfo           --------------------------
	.section	.note.nv.tkinfo,"",@"SHT_NOTE"
	.sectionflags	@"SHF_NOTE_NV_TKINFO"
	.tkinfo
        /*0018*/ 	.word	0x00000002
        /*0030*/ 	.string	""
        /*0030*/ 	.string	"ptxas"
        /*0030*/ 	.string	"Cuda compilation tools, release 13.0, V13.0.88"
        /*0030*/ 	.string	"Build cuda_13.0.r13.0/compiler.36424714_0"
        /*0030*/ 	.string	"-arch sm_100 -m 64 "



//--------------------- .note.nv.cuinfo           --------------------------
	.section	.note.nv.cuinfo,"",@"SHT_NOTE"
	.sectionflags	@"SHF_NOTE_NV_CUINFO"
        /*0018*/ 	.short	0x0002
        /*001a*/ 	.short	0x0064
        /*001c*/ 	.short	0x0082
	.zero		2


//--------------------- .nv.info                  --------------------------
	.section	.nv.info,"",@"SHT_CUDA_INFO"
	.align	4


	//----- nvinfo : EIATTR_REGCOUNT
	.align		4
        /*0000*/ 	.byte	0x04, 0x2f
        /*0002*/ 	.short	(.L_1 - .L_0)
	.align		4
.L_0:
        /*0004*/ 	.word	index@(_Z5dflipPb)
        /*0008*/ 	.word	0x00000008


	//----- nvinfo : EIATTR_FRAME_SIZE
	.align		4
.L_1:
        /*000c*/ 	.byte	0x04, 0x11
        /*000e*/ 	.short	(.L_3 - .L_2)
	.align		4
.L_2:
        /*0010*/ 	.word	index@(_Z5dflipPb)
        /*0014*/ 	.word	0x00000000


	//----- nvinfo : EIATTR_MIN_STACK_SIZE
	.align		4
.L_3:
        /*0018*/ 	.byte	0x04, 0x12
        /*001a*/ 	.short	(.L_5 - .L_4)
	.align		4
.L_4:
        /*001c*/ 	.word	index@(_Z5dflipPb)
        /*0020*/ 	.word	0x00000000
.L_5:


//--------------------- .nv.compat                --------------------------
	.section	.nv.compat,"",@"SHT_CUDA_COMPAT_INFO"
	.align	4
        /*0000*/ 	.byte	0x02, 0x09, 0x00, 0x00, 0x02, 0x02, 0x01, 0x00, 0x02, 0x05, 0x05, 0x00, 0x03, 0x07, 0x01, 0x01
        /*0010*/ 	.byte	0x02, 0x03, 0x00, 0x00, 0x02, 0x06, 0x01, 0x00, 0x04, 0x0b, 0x08, 0x00, 0x09, 0x00, 0x00, 0x00
        /*0020*/ 	.byte	0x00, 0x00, 0x00, 0x00


//--------------------- .nv.info._Z5dflipPb       --------------------------
	.section	.nv.info._Z5dflipPb,"",@"SHT_CUDA_INFO"
	.sectionflags	@""
	.align	4


	//----- nvinfo : EIATTR_CUDA_API_VERSION
	.align		4
        /*0000*/ 	.byte	0x04, 0x37
        /*0002*/ 	.short	(.L_7 - .L_6)
.L_6:
        /*0004*/ 	.word	0x00000082


	//----- nvinfo : EIATTR_KPARAM_INFO
	.align		4
.L_7:
        /*0008*/ 	.byte	0x04, 0x17
        /*000a*/ 	.short	(.L_9 - .L_8)
.L_8:
        /*000c*/ 	.word	0x00000000
        /*0010*/ 	.short	0x0000
        /*0012*/ 	.short	0x0000
        /*0014*/ 	.byte	0x00, 0xf5, 0x21, 0x00


	//----- nvinfo : EIATTR_SPARSE_MMA_MASK
	.align		4
.L_9:
        /*0018*/ 	.byte	0x03, 0x50
        /*001a*/ 	.short	0x0000


	//----- nvinfo : EIATTR_MAXREG_COUNT
	.align		4
        /*001c*/ 	.byte	0x03, 0x1b
        /*001e*/ 	.short	0x00ff


	//----- nvinfo : EIATTR_MERCURY_ISA_VERSION
	.align		4
        /*0020*/ 	.byte	0x03, 0x5f
        /*0022*/ 	.short	0x0101


	//----- nvinfo : EIATTR_VRC_CTA_INIT_COUNT
	.align		4
        /*0024*/ 	.byte	0x02, 0x4a
	.zero		1
	.zero		1


	//----- nvinfo : EIATTR_EXIT_INSTR_OFFSETS
	.align		4
        /*0028*/ 	.byte	0x04, 0x1c
        /*002a*/ 	.short	(.L_11 - .L_10)


	//   ....[0]....
.L_10:
        /*002c*/ 	.word	0x00000070


	//----- nvinfo : EIATTR_CBANK_PARAM_SIZE
	.align		4
.L_11:
        /*0030*/ 	.byte	0x03, 0x19
        /*0032*/ 	.short	0x0008


	//----- nvinfo : EIATTR_PARAM_CBANK
	.align		4
        /*0034*/ 	.byte	0x04, 0x0a
        /*0036*/ 	.short	(.L_13 - .L_12)
	.align		4
.L_12:
        /*0038*/ 	.word	index@(.nv.constant0._Z5dflipPb)
        /*003c*/ 	.short	0x0380
        /*003e*/ 	.short	0x0008


	//----- nvinfo : EIATTR_SW_WAR
	.align		4
.L_13:
        /*0040*/ 	.byte	0x04, 0x36
        /*0042*/ 	.short	(.L_15 - .L_14)
.L_14:
        /*0044*/ 	.word	0x00000008
.L_15:


//--------------------- .nv.callgraph             --------------------------
	.section	.nv.callgraph,"",@"SHT_CUDA_CALLGRAPH"
	.align	4
	.sectionentsize	8
	.align		4
        /*0000*/ 	.word	0x00000000
	.align		4
        /*0004*/ 	.word	0xffffffff
	.align		4
        /*0008*/ 	.word	0x00000000
	.align		4
        /*000c*/ 	.word	0xfffffffe
	.align		4
        /*0010*/ 	.word	0x00000000
	.align		4
        /*0014*/ 	.word	0xfffffffd
	.align		4
        /*0018*/ 	.word	0x00000000
	.align		4
        /*001c*/ 	.word	0xfffffffc


//--------------------- .text._Z5dflipPb          --------------------------
	.section	.text._Z5dflipPb,"ax",@progbits
	.align	128
        .global         _Z5dflipPb
        .type           _Z5dflipPb,@function
        .size           _Z5dflipPb,(.L_x_1 - _Z5dflipPb)
        .other          _Z5dflipPb,@"STO_CUDA_ENTRY STV_DEFAULT"
_Z5dflipPb:
.text._Z5dflipPb:
[----:B------:R-:W-:Y:S08]  /*0000*/  LDC R1, c[0x0][0x37c] ;  /* 0x0000df00ff017b82 */ /* 0x000ff00000000800 */
[----:B------:R-:W0:Y:S01]  /*0010*/  LDC.64 R2, c[0x0][0x380] ;  /* 0x0000e000ff027b82 */ /* 0x000e220000000a00 */
[----:B------:R-:W0:Y:S02]  /*0020*/  LDCU.64 UR4, c[0x0][0x358] ;  /* 0x00006b00ff0477ac */ /* 0x000e240008000a00 */
[----:B0-----:R-:W2:Y:S02]  /*0030*/  LDG.E.U8 R0, desc[UR4][R2.64] ;  /* 0x0000000402007981 */ /* 0x001ea4000c1e1100 */
[----:B--2---:R-:W-:-:S04]  /*0040*/  ISETP.NE.AND P0, PT, R0, RZ, PT ;  /* 0x000000ff0000720c */ /* 0x004fc80003f05270 */
[----:B------:R-:W-:-:S05]  /*0050*/  SEL R5, RZ, 0x1, P0 ;  /* 0x00000001ff057807 */ /* 0x000fca0000000000 */
[----:B------:R-:W-:Y:S01]  /*0060*/  STG.E.U8 desc[UR4][R2.64], R5 ;  /* 0x0000000502007986 */ /* 0x000fe2000c101104 */
[----:B------:R-:W-:Y:S05]  /*0070*/  EXIT ;  /* 0x000000000000794d */ /* 0x000fea0003800000 */
.L_x_0:
[----:B------:R-:W-:-:S00]  /*0080*/  BRA `(.L_x_0) ;  /* 0xfffffffc00fc7947 */ /* 0x000fc0000383ffff */
[----:B------:R-:W-:-:S00]  /*0090*/  NOP ;  /* 0x0000000000007918 */ /* 0x000fc00000000000 */
        /* <DEDUP_REMOVED lines=14> */
.L_x_1:


//--------------------- .nv.shared.reserved.0     --------------------------
	.section	.nv.shared.reserved.0,"aw",@nobits
	.weak		__nv_reservedSMEM_offset_0_alias
	.size		__nv_reservedSMEM_offset_0_alias, 0, 64
	.other		__nv_reservedSMEM_offset_0_alias,@"STO_CUDA_RESERVED_SHARED STV_DEFAULT"
__nv_reservedSMEM_offset_0_alias:
	.zero		0
	.zero		64


//--------------------- .nv.constant0._Z5dflipPb  --------------------------
	.section	.nv.constant0._Z5dflipPb,"a",@progbits
	.sectionflags	@""
	.align	4
.nv.constant0._Z5dflipPb:
	.zero		904


//--------------------- SYMBOLS --------------------------

	.type		.nv.reservedSmem.offset0,@object
	.size		.nv.reservedSmem.offset0,0x4
